//
// Generated by NVIDIA NVVM Compiler
//
// Compiler Build ID: CL-36424714
// Cuda compilation tools, release 13.0, V13.0.88
// Based on NVVM 20.0.0
//

.version 9.0
.target sm_100
.address_size 64

	// .globl	_Z12matrix_multiPfS_S_

.visible .entry _Z12matrix_multiPfS_S_(
	.param .u64 .ptr .align 1 _Z12matrix_multiPfS_S__param_0,
	.param .u64 .ptr .align 1 _Z12matrix_multiPfS_S__param_1,
	.param .u64 .ptr .align 1 _Z12matrix_multiPfS_S__param_2
)
{
	.reg .pred 	%p<5>;
	.reg .b32 	%r<18>;
	.reg .b32 	%f<52>;
	.reg .b64 	%rd<21>;

	ld.param.u64 	%rd5, [_Z12matrix_multiPfS_S__param_0];
	ld.param.u64 	%rd6, [_Z12matrix_multiPfS_S__param_1];
	ld.param.u64 	%rd7, [_Z12matrix_multiPfS_S__param_2];
	mov.u32 	%r10, %ctaid.x;
	mov.u32 	%r11, %ntid.x;
	mov.u32 	%r12, %tid.x;
	mad.lo.s32 	%r1, %r10, %r11, %r12;
	mov.u32 	%r2, %ctaid.y;
	mov.u32 	%r3, %ntid.y;
	mov.u32 	%r4, %tid.y;
	mad.lo.s32 	%r5, %r2, %r3, %r4;
	setp.gt.u32 	%p1, %r5, 63;
	setp.gt.s32 	%p2, %r1, 63;
	or.pred  	%p3, %p1, %p2;
	@%p3 bra 	$L__BB0_4;
	mul.wide.u32 	%rd8, %r3, %r2;
	cvt.u64.u32 	%rd9, %r4;
	add.s64 	%rd10, %rd8, %rd9;
	shl.b64 	%rd11, %rd10, 8;
	cvta.to.global.u64 	%rd12, %rd5;
	add.s64 	%rd13, %rd11, %rd12;
	add.s64 	%rd20, %rd13, 32;
	cvta.to.global.u64 	%rd14, %rd6;
	add.s64 	%rd2, %rd14, 2048;
	mov.b32 	%r17, 0;
	mov.f32 	%f51, 0f00000000;
	mov.u32 	%r16, %r1;
$L__BB0_2:
	mul.wide.s32 	%rd15, %r16, 4;
	add.s64 	%rd16, %rd2, %rd15;
	ld.global.f32 	%f4, [%rd20+-32];
	ld.global.f32 	%f5, [%rd16+-2048];
	fma.rn.f32 	%f6, %f4, %f5, %f51;
	ld.global.f32 	%f7, [%rd20+-28];
	ld.global.f32 	%f8, [%rd16+-1792];
	fma.rn.f32 	%f9, %f7, %f8, %f6;
	ld.global.f32 	%f10, [%rd20+-24];
	ld.global.f32 	%f11, [%rd16+-1536];
	fma.rn.f32 	%f12, %f10, %f11, %f9;
	ld.global.f32 	%f13, [%rd20+-20];
	ld.global.f32 	%f14, [%rd16+-1280];
	fma.rn.f32 	%f15, %f13, %f14, %f12;
	ld.global.f32 	%f16, [%rd20+-16];
	ld.global.f32 	%f17, [%rd16+-1024];
	fma.rn.f32 	%f18, %f16, %f17, %f15;
	ld.global.f32 	%f19, [%rd20+-12];
	ld.global.f32 	%f20, [%rd16+-768];
	fma.rn.f32 	%f21, %f19, %f20, %f18;
	ld.global.f32 	%f22, [%rd20+-8];
	ld.global.f32 	%f23, [%rd16+-512];
	fma.rn.f32 	%f24, %f22, %f23, %f21;
	ld.global.f32 	%f25, [%rd20+-4];
	ld.global.f32 	%f26, [%rd16+-256];
	fma.rn.f32 	%f27, %f25, %f26, %f24;
	ld.global.f32 	%f28, [%rd20];
	ld.global.f32 	%f29, [%rd16];
	fma.rn.f32 	%f30, %f28, %f29, %f27;
	ld.global.f32 	%f31, [%rd20+4];
	ld.global.f32 	%f32, [%rd16+256];
	fma.rn.f32 	%f33, %f31, %f32, %f30;
	ld.global.f32 	%f34, [%rd20+8];
	ld.global.f32 	%f35, [%rd16+512];
	fma.rn.f32 	%f36, %f34, %f35, %f33;
	ld.global.f32 	%f37, [%rd20+12];
	ld.global.f32 	%f38, [%rd16+768];
	fma.rn.f32 	%f39, %f37, %f38, %f36;
	ld.global.f32 	%f40, [%rd20+16];
	ld.global.f32 	%f41, [%rd16+1024];
	fma.rn.f32 	%f42, %f40, %f41, %f39;
	ld.global.f32 	%f43, [%rd20+20];
	ld.global.f32 	%f44, [%rd16+1280];
	fma.rn.f32 	%f45, %f43, %f44, %f42;
	ld.global.f32 	%f46, [%rd20+24];
	ld.global.f32 	%f47, [%rd16+1536];
	fma.rn.f32 	%f48, %f46, %f47, %f45;
	ld.global.f32 	%f49, [%rd20+28];
	ld.global.f32 	%f50, [%rd16+1792];
	fma.rn.f32 	%f51, %f49, %f50, %f48;
	add.s32 	%r17, %r17, 16;
	add.s64 	%rd20, %rd20, 64;
	add.s32 	%r16, %r16, 1024;
	setp.ne.s32 	%p4, %r17, 64;
	@%p4 bra 	$L__BB0_2;
	shl.b32 	%r14, %r5, 6;
	add.s32 	%r15, %r14, %r1;
	cvta.to.global.u64 	%rd17, %rd7;
	mul.wide.s32 	%rd18, %r15, 4;
	add.s64 	%rd19, %rd17, %rd18;
	st.global.f32 	[%rd19], %f51;
$L__BB0_4:
	ret;

}


// ===== COMPILED SASS (sm_100) =====

	.target	sm_100

	.elftype	@"ET_EXEC"


//--------------------- .note.nv.tkinfo           --------------------------
	.section	.note.nv.tkinfo,"",@"SHT_NOTE"
	.sectionflags	@"SHF_NOTE_NV_TKINFO"
	.tkinfo
        /*0018*/ 	.word	0x00000002
        /*0030*/ 	.string	""
        /*0030*/ 	.string	"ptxas"
        /*0030*/ 	.string	"Cuda compilation tools, release 13.0, V13.0.88"
        /*0030*/ 	.string	"Build cuda_13.0.r13.0/compiler.36424714_0"
        /*0030*/ 	.string	"-arch sm_100 -m 64 "



//--------------------- .note.nv.cuinfo           --------------------------
	.section	.note.nv.cuinfo,"",@"SHT_NOTE"
	.sectionflags	@"SHF_NOTE_NV_CUINFO"
        /*0018*/ 	.short	0x0002
        /*001a*/ 	.short	0x0064
        /*001c*/ 	.short	0x0082
	.zero		2


//--------------------- .nv.info                  --------------------------
	.section	.nv.info,"",@"SHT_CUDA_INFO"
	.align	4


	//----- nvinfo : EIATTR_REGCOUNT
	.align		4
        /*0000*/ 	.byte	0x04, 0x2f
        /*0002*/ 	.short	(.L_1 - .L_0)
	.align		4
.L_0:
        /*0004*/ 	.word	index@(_Z12matrix_multiPfS_S_)
        /*0008*/ 	.word	0x00000020


	//----- nvinfo : EIATTR_FRAME_SIZE
	.align		4
.L_1:
        /*000c*/ 	.byte	0x04, 0x11
        /*000e*/ 	.short	(.L_3 - .L_2)
	.align		4
.L_2:
        /*0010*/ 	.word	index@(_Z12matrix_multiPfS_S_)
        /*0014*/ 	.word	0x00000000


	//----- nvinfo : EIATTR_MIN_STACK_SIZE
	.align		4
.L_3:
        /*0018*/ 	.byte	0x04, 0x12
        /*001a*/ 	.short	(.L_5 - .L_4)
	.align		4
.L_4:
        /*001c*/ 	.word	index@(_Z12matrix_multiPfS_S_)
        /*0020*/ 	.word	0x00000000
.L_5:


//--------------------- .nv.compat                --------------------------
	.section	.nv.compat,"",@"SHT_CUDA_COMPAT_INFO"
	.align	4
        /*0000*/ 	.byte	0x02, 0x09, 0x00, 0x00, 0x02, 0x02, 0x01, 0x00, 0x02, 0x05, 0x05, 0x00, 0x03, 0x07, 0x01, 0x01
        /*0010*/ 	.byte	0x02, 0x03, 0x00, 0x00, 0x02, 0x06, 0x01, 0x00, 0x04, 0x0b, 0x08, 0x00, 0x09, 0x00, 0x00, 0x00
        /*0020*/ 	.byte	0x00, 0x00, 0x00, 0x00


//--------------------- .nv.info._Z12matrix_multiPfS_S_ --------------------------
	.section	.nv.info._Z12matrix_multiPfS_S_,"",@"SHT_CUDA_INFO"
	.sectionflags	@""
	.align	4


	//----- nvinfo : EIATTR_CUDA_API_VERSION
	.align		4
        /*0000*/ 	.byte	0x04, 0x37
        /*0002*/ 	.short	(.L_7 - .L_6)
.L_6:
        /*0004*/ 	.word	0x00000082


	//----- nvinfo : EIATTR_KPARAM_INFO
	.align		4
.L_7:
        /*0008*/ 	.byte	0x04, 0x17
        /*000a*/ 	.short	(.L_9 - .L_8)
.L_8:
        /*000c*/ 	.word	0x00000000
        /*0010*/ 	.short	0x0002
        /*0012*/ 	.short	0x0010
        /*0014*/ 	.byte	0x00, 0xf5, 0x21, 0x00


	//----- nvinfo : EIATTR_KPARAM_INFO
	.align		4
.L_9:
        /*0018*/ 	.byte	0x04, 0x17
        /*001a*/ 	.short	(.L_11 - .L_10)
.L_10:
        /*001c*/ 	.word	0x00000000
        /*0020*/ 	.short	0x0001
        /*0022*/ 	.short	0x0008
        /*0024*/ 	.byte	0x00, 0xf5, 0x21, 0x00


	//----- nvinfo : EIATTR_KPARAM_INFO
	.align		4
.L_11:
        /*0028*/ 	.byte	0x04, 0x17
        /*002a*/ 	.short	(.L_13 - .L_12)
.L_12:
        /*002c*/ 	.word	0x00000000
        /*0030*/ 	.short	0x0000
        /*0032*/ 	.short	0x0000
        /*0034*/ 	.byte	0x00, 0xf5, 0x21, 0x00


	//----- nvinfo : EIATTR_SPARSE_MMA_MASK
	.align		4
.L_13:
        /*0038*/ 	.byte	0x03, 0x50
        /*003a*/ 	.short	0x0000


	//----- nvinfo : EIATTR_MAXREG_COUNT
	.align		4
        /*003c*/ 	.byte	0x03, 0x1b
        /*003e*/ 	.short	0x00ff


	//----- nvinfo : EIATTR_MERCURY_ISA_VERSION
	.align		4
        /*0040*/ 	.byte	0x03, 0x5f
        /*0042*/ 	.short	0x0101


	//----- nvinfo : EIATTR_VRC_CTA_INIT_COUNT
	.align		4
        /*0044*/ 	.byte	0x02, 0x4a
	.zero		1
	.zero		1


	//----- nvinfo : EIATTR_EXIT_INSTR_OFFSETS
	.align		4
        /*0048*/ 	.byte	0x04, 0x1c
        /*004a*/ 	.short	(.L_15 - .L_14)


	//   ....[0]....
.L_14:
        /*004c*/ 	.word	0x000000b0


	//   ....[1]....
        /*0050*/ 	.word	0x00000e10


	//----- nvinfo : EIATTR_CBANK_PARAM_SIZE
	.align		4
.L_15:
        /*0054*/ 	.byte	0x03, 0x19
        /*0056*/ 	.short	0x0018


	//----- nvinfo : EIATTR_PARAM_CBANK
	.align		4
        /*0058*/ 	.byte	0x04, 0x0a
        /*005a*/ 	.short	(.L_17 - .L_16)
	.align		4
.L_16:
        /*005c*/ 	.word	index@(.nv.constant0._Z12matrix_multiPfS_S_)
        /*0060*/ 	.short	0x0380
        /*0062*/ 	.short	0x0018


	//----- nvinfo : EIATTR_SW_WAR
	.align		4
.L_17:
        /*0064*/ 	.byte	0x04, 0x36
        /*0066*/ 	.short	(.L_19 - .L_18)
.L_18:
        /*0068*/ 	.word	0x00000008
.L_19:


//--------------------- .nv.callgraph             --------------------------
	.section	.nv.callgraph,"",@"SHT_CUDA_CALLGRAPH"
	.align	4
	.sectionentsize	8
	.align		4
        /*0000*/ 	.word	0x00000000
	.align		4
        /*0004*/ 	.word	0xffffffff
	.align		4
        /*0008*/ 	.word	0x00000000
	.align		4
        /*000c*/ 	.word	0xfffffffe
	.align		4
        /*0010*/ 	.word	0x00000000
	.align		4
        /*0014*/ 	.word	0xfffffffd
	.align		4
        /*0018*/ 	.word	0x00000000
	.align		4
        /*001c*/ 	.word	0xfffffffc


//--------------------- .text._Z12matrix_multiPfS_S_ --------------------------
	.section	.text._Z12matrix_multiPfS_S_,"ax",@progbits
	.align	128
        .global         _Z12matrix_multiPfS_S_
        .type           _Z12matrix_multiPfS_S_,@function
        .size           _Z12matrix_multiPfS_S_,(.L_x_1 - _Z12matrix_multiPfS_S_)
        .other          _Z12matrix_multiPfS_S_,@"STO_CUDA_ENTRY STV_DEFAULT"
_Z12matrix_multiPfS_S_:
.text._Z12matrix_multiPfS_S_:
[----:B------:R-:W-:Y:S01]  /*0000*/  LDC R1, c[0x0][0x37c] ;  /* 0x0000df00ff017b82 */ /* 0x000fe20000000800 */
[----:B------:R-:W0:Y:S07]  /*0010*/  S2R R0, SR_TID.X ;  /* 0x0000000000007919 */ /* 0x000e2e0000002100 */
[----:B------:R-:W0:Y:S01]  /*0020*/  S2UR UR4, SR_CTAID.X ;  /* 0x00000000000479c3 */ /* 0x000e220000002500 */
[----:B------:R-:W1:Y:S07]  /*0030*/  S2R R2, SR_TID.Y ;  /* 0x0000000000027919 */ /* 0x000e6e0000002200 */
[----:B------:R-:W0:Y:S08]  /*0040*/  LDC R9, c[0x0][0x360] ;  /* 0x0000d800ff097b82 */ /* 0x000e300000000800 */
[----:B------:R-:W1:Y:S08]  /*0050*/  S2UR UR8, SR_CTAID.Y ;  /* 0x00000000000879c3 */ /* 0x000e700000002600 */
[----:B------:R-:W1:Y:S01]  /*0060*/  LDC R7, c[0x0][0x364] ;  /* 0x0000d900ff077b82 */ /* 0x000e620000000800 */
[----:B0-----:R-:W-:-:S05]  /*0070*/  IMAD R9, R9, UR4, R0 ;  /* 0x0000000409097c24 */ /* 0x001fca000f8e0200 */
[----:B------:R-:W-:Y:S01]  /*0080*/  ISETP.GT.AND P0, PT, R9, 0x3f, PT ;  /* 0x0000003f0900780c */ /* 0x000fe20003f04270 */
[----:B-1----:R-:W-:-:S05]  /*0090*/  IMAD R8, R7, UR8, R2 ;  /* 0x0000000807087c24 */ /* 0x002fca000f8e0202 */
[----:B------:R-:W-:-:S13]  /*00a0*/  ISETP.GT.U32.OR P0, PT, R8, 0x3f, P0 ;  /* 0x0000003f0800780c */ /* 0x000fda0000704470 */
[----:B------:R-:W-:Y:S05]  /*00b0*/  @P0 EXIT ;  /* 0x000000000000094d */ /* 0x000fea0003800000 */
[----:B------:R-:W0:Y:S01]  /*00c0*/  LDCU.128 UR12, c[0x0][0x380] ;  /* 0x00007000ff0c77ac */ /* 0x000e220008000c00 */
[----:B------:R-:W-:Y:S01]  /*00d0*/  HFMA2 R3, -RZ, RZ, 0, 0 ;  /* 0x00000000ff037431 */ /* 0x000fe200000001ff */
[----:B------:R-:W1:Y:S02]  /*00e0*/  LDCU.64 UR6, c[0x0][0x358] ;  /* 0x00006b00ff0677ac */ /* 0x000e640008000a00 */
[----:B------:R-:W-:Y:S01]  /*00f0*/  IMAD.WIDE.U32 R6, R7, UR8, R2 ;  /* 0x0000000807067c25 */ /* 0x000fe2000f8e0002 */
[----:B0-----:R-:W-:Y:S02]  /*0100*/  UIADD3 UR4, UP0, UPT, UR14, 0x800, URZ ;  /* 0x000008000e047890 */ /* 0x001fe4000ff1e0ff */
[C---:B------:R-:W-:Y:S02]  /*0110*/  LEA R2, P0, R6.reuse, UR12, 0x8 ;  /* 0x0000000c06027c11 */ /* 0x040fe4000f8040ff */
[----:B------:R-:W-:Y:S02]  /*0120*/  UIADD3.X UR5, UPT, UPT, URZ, UR15, URZ, UP0, !UPT ;  /* 0x0000000fff057290 */ /* 0x000fe400087fe4ff */
[----:B------:R-:W-:-:S02]  /*0130*/  LEA.HI.X R3, R6, UR13, R7, 0x8, P0 ;  /* 0x0000000d06037c11 */ /* 0x000fc400080f4407 */
[----:B------:R-:W-:Y:S02]  /*0140*/  MOV R4, UR4 ;  /* 0x0000000400047c02 */ /* 0x000fe40008000f00 */
[----:B------:R-:W-:Y:S01]  /*0150*/  MOV R5, UR5 ;  /* 0x0000000500057c02 */ /* 0x000fe20008000f00 */
[----:B-1----:R-:W2:Y:S02]  /*0160*/  LDG.E R0, desc[UR6][R2.64] ;  /* 0x0000000602007981 */ /* 0x002ea4000c1e1900 */
[----:B------:R-:W-:Y:S02]  /*0170*/  IMAD.WIDE R12, R9, 0x4, R4 ;  /* 0x00000004090c7825 */ /* 0x000fe400078e0204 */
[----:B------:R-:W3:Y:S04]  /*0180*/  LDG.E R19, desc[UR6][R2.64+0x4] ;  /* 0x0000040602137981 */ /* 0x000ee8000c1e1900 */
[----:B------:R-:W2:Y:S04]  /*0190*/  LDG.E R17, desc[UR6][R12.64+-0x800] ;  /* 0xfff800060c117981 */ /* 0x000ea8000c1e1900 */
[----:B------:R-:W3:Y:S04]  /*01a0*/  LDG.E R16, desc[UR6][R12.64+-0x700] ;  /* 0xfff900060c107981 */ /* 0x000ee8000c1e1900 */
[----:B------:R-:W4:Y:S04]  /*01b0*/  LDG.E R25, desc[UR6][R2.64+0x8] ;  /* 0x0000080602197981 */ /* 0x000f28000c1e1900 */
[----:B------:R-:W4:Y:S04]  /*01c0*/  LDG.E R18, desc[UR6][R12.64+-0x600] ;  /* 0xfffa00060c127981 */ /* 0x000f28000c1e1900 */
[----:B------:R-:W5:Y:S04]  /*01d0*/  LDG.E R22, desc[UR6][R2.64+0xc] ;  /* 0x00000c0602167981 */ /* 0x000f68000c1e1900 */
        /* <DEDUP_REMOVED lines=9> */
[----:B------:R-:W5:Y:S01]  /*0270*/  LDG.E R14, desc[UR6][R2.64+0x20] ;  /* 0x00002006020e7981 */ /* 0x000f62000c1e1900 */
[----:B--2---:R-:W-:-:S03]  /*0280*/  FFMA R0, R0, R17, RZ ;  /* 0x0000001100007223 */ /* 0x004fc600000000ff */
[----:B------:R-:W2:Y:S01]  /*0290*/  LDG.E R17, desc[UR6][R12.64] ;  /* 0x000000060c117981 */ /* 0x000ea2000c1e1900 */
[----:B---3--:R-:W-:-:S03]  /*02a0*/  FFMA R0, R19, R16, R0 ;  /* 0x0000001013007223 */ /* 0x008fc60000000000 */
[----:B------:R-:W3:Y:S04]  /*02b0*/  LDG.E R16, desc[UR6][R2.64+0x24] ;  /* 0x0000240602107981 */ /* 0x000ee8000c1e1900 */
[----:B------:R-:W3:Y:S01]  /*02c0*/  LDG.E R19, desc[UR6][R12.64+0x100] ;  /* 0x000100060c137981 */ /* 0x000ee2000c1e1900 */
[----:B----4-:R-:W-:-:S03]  /*02d0*/  FFMA R27, R25, R18, R0 ;  /* 0x00000012191b7223 */ /* 0x010fc60000000000 */
[----:B------:R-:W4:Y:S04]  /*02e0*/  LDG.E R18, desc[UR6][R2.64+0x28] ;  /* 0x0000280602127981 */ /* 0x000f28000c1e1900 */
[----:B------:R-:W4:Y:S01]  /*02f0*/  LDG.E R25, desc[UR6][R12.64+0x200] ;  /* 0x000200060c197981 */ /* 0x000f22000c1e1900 */
[----:B-----5:R-:W-:-:S03]  /*0300*/  FFMA R0, R22, R23, R27 ;  /* 0x0000001716007223 */ /* 0x020fc6000000001b */
[----:B------:R-:W5:Y:S04]  /*0310*/  LDG.E R22, desc[UR6][R2.64+0x2c] ;  /* 0x00002c0602167981 */ /* 0x000f68000c1e1900 */
[----:B------:R-:W5:Y:S01]  /*0320*/  LDG.E R23, desc[UR6][R12.64+0x300] ;  /* 0x000300060c177981 */ /* 0x000f62000c1e1900 */
[----:B------:R-:W-:-:S03]  /*0330*/  FFMA R27, R15, R24, R0 ;  /* 0x000000180f1b7223 */ /* 0x000fc60000000000 */
        /* <DEDUP_REMOVED lines=8> */
[----:B------:R-:W-:Y:S01]  /*03c0*/  FFMA R29, R6, R21, R27 ;  /* 0x00000015061d7223 */ /* 0x000fe2000000001b */
[----:B------:R-:W-:Y:S02]  /*03d0*/  IADD3 R21, PT, PT, R9, 0x400, RZ ;  /* 0x0000040009157810 */ /* 0x000fe40007ffe0ff */
[----:B------:R5:W5:Y:S03]  /*03e0*/  LDG.E R6, desc[UR6][R12.64+0x700] ;  /* 0x000700060c067981 */ /* 0x000b66000c1e1900 */
[----:B------:R-:W-:Y:S01]  /*03f0*/  IMAD.WIDE R20, R21, 0x4, R4 ;  /* 0x0000000415147825 */ /* 0x000fe200078e0204 */
[----:B------:R-:W5:Y:S03]  /*0400*/  LDG.E R27, desc[UR6][R2.64+0x3c] ;  /* 0x00003c06021b7981 */ /* 0x000f66000c1e1900 */
[----:B--2---:R-:W-:-:S02]  /*0410*/  FFMA R29, R14, R17, R29 ;  /* 0x000000110e1d7223 */ /* 0x004fc4000000001d */
[----:B------:R-:W2:Y:S04]  /*0420*/  LDG.E R14, desc[UR6][R2.64+0x40] ;  /* 0x00004006020e7981 */ /* 0x000ea8000c1e1900 */
        /* <DEDUP_REMOVED lines=21> */
[----:B------:R-:W5:Y:S04]  /*0580*/  LDG.E R6, desc[UR6][R2.64+0x5c] ;  /* 0x00005c0602067981 */ /* 0x000f68000c1e1900 */
[----:B------:R-:W5:Y:S01]  /*0590*/  LDG.E R24, desc[UR6][R20.64+0x300] ;  /* 0x0003000614187981 */ /* 0x000f62000c1e1900 */
[----:B--2---:R-:W-:-:S03]  /*05a0*/  FFMA R27, R14, R17, R27 ;  /* 0x000000110e1b7223 */ /* 0x004fc6000000001b */
        /* <DEDUP_REMOVED lines=12> */
[----:B------:R-:W5:Y:S01]  /*0670*/  LDG.E R25, desc[UR6][R20.64+0x400] ;  /* 0x0004000614197981 */ /* 0x000f62000c1e1900 */
[----:B------:R-:W-:-:S03]  /*0680*/  IADD3 R26, PT, PT, R9, 0x800, RZ ;  /* 0x00000800091a7810 */ /* 0x000fc60007ffe0ff */
        /* <DEDUP_REMOVED lines=8> */
[----:B------:R-:W-:Y:S02]  /*0710*/  IMAD.WIDE R6, R26, 0x4, R4 ;  /* 0x000000041a067825 */ /* 0x000fe400078e0204 */
        /* <DEDUP_REMOVED lines=10> */
[----:B------:R-:W4:Y:S01]  /*07c0*/  LDG.E R18, desc[UR6][R2.64+0x88] ;  /* 0x0000880602127981 */ /* 0x000f22000c1e1900 */
[----:B-----5:R-:W-:-:S03]  /*07d0*/  FFMA R27, R23, R24, R26 ;  /* 0x00000018171b7223 */ /* 0x020fc6000000001a */
        /* <DEDUP_REMOVED lines=25> */
[----:B------:R-:W-:Y:S01]  /*0970*/  FFMA R25, R25, R22, R24 ;  /* 0x0000001619197223 */ /* 0x000fe20000000018 */
[----:B------:R-:W-:Y:S02]  /*0980*/  IADD3 R27, PT, PT, R9, 0xc00, RZ ;  /* 0x00000c00091b7810 */ /* 0x000fe40007ffe0ff */
        /* <DEDUP_REMOVED lines=8> */
[----:B------:R-:W-:-:S03]  /*0a10*/  IMAD.WIDE R4, R27, 0x4, R4 ;  /* 0x000000041b047825 */ /* 0x000fc600078e0204 */
[----:B------:R-:W5:Y:S01]  /*0a20*/  LDG.E R25, desc[UR6][R2.64+0xb8] ;  /* 0x0000b80602197981 */ /* 0x000f62000c1e1900 */
[----:B------:R-:W-:-:S03]  /*0a30*/  FFMA R26, R12, R15, R29 ;  /* 0x0000000f0c1a7223 */ /* 0x000fc6000000001d */
[----:B------:R-:W5:Y:S04]  /*0a40*/  LDG.E R27, desc[UR6][R2.64+0xbc] ;  /* 0x0000bc06021b7981 */ /* 0x000f68000c1e1900 */
[----:B------:R-:W5:Y:S04]  /*0a50*/  LDG.E R15, desc[UR6][R2.64+0xc0] ;  /* 0x0000c006020f7981 */ /* 0x000f68000c1e1900 */
        /* <DEDUP_REMOVED lines=13> */
[----:B------:R-:W4:Y:S04]  /*0b30*/  LDG.E R21, desc[UR6][R2.64+0xd0] ;  /* 0x0000d00602157981 */ /* 0x000f28000c1e1900 */
[----:B------:R-:W5:Y:S01]  /*0b40*/  LDG.E R26, desc[UR6][R2.64+0xfc] ;  /* 0x0000fc06021a7981 */ /* 0x000f62000c1e1900 */
[----:B------:R-:W-:-:S03]  /*0b50*/  FFMA R23, R10, R13, R23 ;  /* 0x0000000d0a177223 */ /* 0x000fc60000000017 */
[----:B------:R-:W5:Y:S04]  /*0b60*/  LDG.E R13, desc[UR6][R2.64+0xd4] ;  /* 0x0000d406020d7981 */ /* 0x000f68000c1e1900 */
[----:B------:R-:W5:Y:S01]  /*0b70*/  LDG.E R10, desc[UR6][R4.64+-0x300] ;  /* 0xfffd0006040a7981 */ /* 0x000f62000c1e1900 */
[----:B------:R-:W-:-:S03]  /*0b80*/  FFMA R20, R0, R11, R23 ;  /* 0x0000000b00147223 */ /* 0x000fc60000000017 */
[----:B------:R-:W5:Y:S01]  /*0b90*/  LDG.E R0, desc[UR6][R2.64+0xd8] ;  /* 0x0000d80602007981 */ /* 0x000f62000c1e1900 */
[----:B------:R-:W-:-:S03]  /*0ba0*/  FFMA R22, R25, R22, R20 ;  /* 0x0000001619167223 */ /* 0x000fc60000000014 */
[----:B------:R-:W5:Y:S01]  /*0bb0*/  LDG.E R11, desc[UR6][R4.64+-0x200] ;  /* 0xfffe0006040b7981 */ /* 0x000f62000c1e1900 */
[----:B------:R-:W-:-:S03]  /*0bc0*/  FFMA R24, R27, R24, R22 ;  /* 0x000000181b187223 */ /* 0x000fc60000000016 */
[----:B------:R-:W5:Y:S04]  /*0bd0*/  LDG.E R20, desc[UR6][R2.64+0xdc] ;  /* 0x0000dc0602147981 */ /* 0x000f68000c1e1900 */
[----:B------:R-:W5:Y:S01]  /*0be0*/  LDG.E R23, desc[UR6][R4.64+-0x100] ;  /* 0xffff000604177981 */ /* 0x000f62000c1e1900 */
[----:B------:R-:W-:-:S03]  /*0bf0*/  FFMA R27, R15, R12, R24 ;  /* 0x0000000c0f1b7223 */ /* 0x000fc60000000018 */
        /* <DEDUP_REMOVED lines=8> */
[----:B------:R-:W3:Y:S01]  /*0c80*/  LDG.E R16, desc[UR6][R2.64+0xec] ;  /* 0x0000ec0602107981 */ /* 0x000ee2000c1e1900 */
[----:B------:R-:W-:-:S03]  /*0c90*/  FFMA R24, R7, R6, R24 ;  /* 0x0000000607187223 */ /* 0x000fc60000000018 */
[----:B------:R-:W3:Y:S04]  /*0ca0*/  LDG.E R19, desc[UR6][R4.64+0x300] ;  /* 0x0003000604137981 */ /* 0x000ee8000c1e1900 */
[----:B------:R-:W3:Y:S04]  /*0cb0*/  LDG.E R6, desc[UR6][R2.64+0xf0] ;  /* 0x0000f00602067981 */ /* 0x000ee8000c1e1900 */
[----:B------:R-:W3:Y:S01]  /*0cc0*/  LDG.E R7, desc[UR6][R4.64+0x400] ;  /* 0x0004000604077981 */ /* 0x000ee2000c1e1900 */
[----:B----4-:R-:W-:-:S03]  /*0cd0*/  FFMA R28, R21, R18, R24 ;  /* 0x00000012151c7223 */ /* 0x010fc60000000018 */
[----:B------:R-:W4:Y:S04]  /*0ce0*/  LDG.E R21, desc[UR6][R2.64+0xf4] ;  /* 0x0000f40602157981 */ /* 0x000f28000c1e1900 */
[----:B------:R-:W4:Y:S04]  /*0cf0*/  LDG.E R24, desc[UR6][R4.64+0x500] ;  /* 0x0005000604187981 */ /* 0x000f28000c1e1900 */
[----:B------:R-:W4:Y:S04]  /*0d00*/  LDG.E R18, desc[UR6][R2.64+0xf8] ;  /* 0x0000f80602127981 */ /* 0x000f28000c1e1900 */
[----:B------:R-:W4:Y:S01]  /*0d10*/  LDG.E R27, desc[UR6][R4.64+0x700] ;  /* 0x00070006041b7981 */ /* 0x000f22000c1e1900 */
[----:B-----5:R-:W-:-:S04]  /*0d20*/  FFMA R13, R13, R10, R28 ;  /* 0x0000000a0d0d7223 */ /* 0x020fc8000000001c */
[----:B------:R-:W-:-:S04]  /*0d30*/  FFMA R11, R0, R11, R13 ;  /* 0x0000000b000b7223 */ /* 0x000fc8000000000d */
[----:B------:R-:W-:-:S04]  /*0d40*/  FFMA R11, R20, R23, R11 ;  /* 0x00000017140b7223 */ /* 0x000fc8000000000b */
[----:B------:R-:W-:Y:S02]  /*0d50*/  FFMA R22, R22, R25, R11 ;  /* 0x0000001916167223 */ /* 0x000fe4000000000b */
[----:B------:R-:W0:Y:S02]  /*0d60*/  LDC.64 R10, c[0x0][0x390] ;  /* 0x0000e400ff0a7b82 */ /* 0x000e240000000a00 */
[----:B------:R-:W-:Y:S01]  /*0d70*/  FFMA R15, R15, R12, R22 ;  /* 0x0000000c0f0f7223 */ /* 0x000fe20000000016 */
[----:B------:R-:W-:-:S05]  /*0d80*/  LEA R9, R8, R9, 0x6 ;  /* 0x0000000908097211 */ /* 0x000fca00078e30ff */
[----:B0-----:R-:W-:-:S04]  /*0d90*/  IMAD.WIDE R10, R9, 0x4, R10 ;  /* 0x00000004090a7825 */ /* 0x001fc800078e020a */
[----:B--2---:R-:W-:-:S04]  /*0da0*/  FFMA R15, R14, R17, R15 ;  /* 0x000000110e0f7223 */ /* 0x004fc8000000000f */
[----:B---3--:R-:W-:-:S04]  /*0db0*/  FFMA R15, R16, R19, R15 ;  /* 0x00000013100f7223 */ /* 0x008fc8000000000f */
[----:B------:R-:W-:-:S04]  /*0dc0*/  FFMA R6, R6, R7, R15 ;  /* 0x0000000706067223 */ /* 0x000fc8000000000f */
[----:B----4-:R-:W-:-:S04]  /*0dd0*/  FFMA R21, R21, R24, R6 ;  /* 0x0000001815157223 */ /* 0x010fc80000000006 */
[----:B------:R-:W-:-:S04]  /*0de0*/  FFMA R21, R18, R29, R21 ;  /* 0x0000001d12157223 */ /* 0x000fc80000000015 */
[----:B------:R-:W-:-:S05]  /*0df0*/  FFMA R21, R26, R27, R21 ;  /* 0x0000001b1a157223 */ /* 0x000fca0000000015 */
[----:B------:R-:W-:Y:S01]  /*0e00*/  STG.E desc[UR6][R10.64], R21 ;  /* 0x000000150a007986 */ /* 0x000fe2000c101906 */
[----:B------:R-:W-:Y:S05]  /*0e10*/  EXIT ;  /* 0x000000000000794d */ /* 0x000fea0003800000 */
.L_x_0:
[----:B------:R-:W-:-:S00]  /*0e20*/  BRA `(.L_x_0) ;  /* 0xfffffffc00fc7947 */ /* 0x000fc0000383ffff */
[----:B------:R-:W-:-:S00]  /*0e30*/  NOP ;  /* 0x0000000000007918 */ /* 0x000fc00000000000 */
        /* <DEDUP_REMOVED lines=12> */
.L_x_1:


//--------------------- .nv.shared.reserved.0     --------------------------
	.section	.nv.shared.reserved.0,"aw",@nobits
	.weak		__nv_reservedSMEM_offset_0_alias
	.size		__nv_reservedSMEM_offset_0_alias, 0, 64
	.other		__nv_reservedSMEM_offset_0_alias,@"STO_CUDA_RESERVED_SHARED STV_DEFAULT"
__nv_reservedSMEM_offset_0_alias:
	.zero		0
	.zero		64


//--------------------- .nv.constant0._Z12matrix_multiPfS_S_ --------------------------
	.section	.nv.constant0._Z12matrix_multiPfS_S_,"a",@progbits
	.sectionflags	@""
	.align	4
.nv.constant0._Z12matrix_multiPfS_S_:
	.zero		920


//--------------------- SYMBOLS --------------------------

	.type		.nv.reservedSmem.offset0,@object
	.size		.nv.reservedSmem.offset0,0x4
